	.headerflags	@"EF_CUDA_TEXMODE_UNIFIED EF_CUDA_64BIT_ADDRESS EF_CUDA_ACCELERATORS EF_CUDA_SM90 EF_CUDA_VIRTUAL_SM(EF_CUDA_SM90)"
	.elftype	@"ET_EXEC"


//--------------------- .nv.info                  --------------------------
	.section	.nv.info,"",@"SHT_CUDA_INFO"
	.align	4


	//----- nvinfo : EIATTR_REGCOUNT
	.align		4
        /*0000*/ 	.byte	0x04, 0x2f
        /*0002*/ 	.short	(.L_3 - .L_2)
	.align		4
.L_2:
        /*0004*/ 	.word	index@(triton_poi_fused__native_batch_norm_legit_no_training_39)
        /*0008*/ 	.word	0x00000012


	//----- nvinfo : EIATTR_MIN_STACK_SIZE
	.align		4
.L_3:
        /*000c*/ 	.byte	0x04, 0x12
        /*000e*/ 	.short	(.L_5 - .L_4)
	.align		4
.L_4:
        /*0010*/ 	.word	index@(triton_poi_fused__native_batch_norm_legit_no_training_39)
        /*0014*/ 	.word	0x00000000


	//----- nvinfo : EIATTR_FRAME_SIZE
	.align		4
.L_5:
        /*0018*/ 	.byte	0x04, 0x11
        /*001a*/ 	.short	(.L_7 - .L_6)
	.align		4
.L_6:
        /*001c*/ 	.word	index@(triton_poi_fused__native_batch_norm_legit_no_training_39)
        /*0020*/ 	.word	0x00000000


	//----- nvinfo : EIATTR_MIN_STACK_SIZE
	.align		4
.L_7:
        /*0024*/ 	.byte	0x04, 0x12
        /*0026*/ 	.short	(.L_9 - .L_8)
	.align		4
.L_8:
        /*0028*/ 	.word	index@(triton_poi_fused__native_batch_norm_legit_no_training_39)
        /*002c*/ 	.word	0x00000000
.L_9:


//--------------------- .nv.info.triton_poi_fused__native_batch_norm_legit_no_training_39 --------------------------
	.section	.nv.info.triton_poi_fused__native_batch_norm_legit_no_training_39,"",@"SHT_CUDA_INFO"
	.sectionflags	@""
	.align	4


	//----- nvinfo : EIATTR_CUDA_API_VERSION
	.align		4
        /*0000*/ 	.byte	0x04, 0x37
        /*0002*/ 	.short	(.L_11 - .L_10)
.L_10:
        /*0004*/ 	.word	0x0000007c


	//----- nvinfo : EIATTR_KPARAM_INFO
	.align		4
.L_11:
        /*0008*/ 	.byte	0x04, 0x17
        /*000a*/ 	.short	(.L_13 - .L_12)
.L_12:
        /*000c*/ 	.word	0x00000000
        /*0010*/ 	.short	0x0006
        /*0012*/ 	.short	0x0030
        /*0014*/ 	.byte	0x00, 0xf0, 0x11, 0x00


	//----- nvinfo : EIATTR_KPARAM_INFO
	.align		4
.L_13:
        /*0018*/ 	.byte	0x04, 0x17
        /*001a*/ 	.short	(.L_15 - .L_14)
.L_14:
        /*001c*/ 	.word	0x00000000
        /*0020*/ 	.short	0x0005
        /*0022*/ 	.short	0x0028
        /*0024*/ 	.byte	0x00, 0xf4, 0x21, 0x00


	//----- nvinfo : EIATTR_KPARAM_INFO
	.align		4
.L_15:
        /*0028*/ 	.byte	0x04, 0x17
        /*002a*/ 	.short	(.L_17 - .L_16)
.L_16:
        /*002c*/ 	.word	0x00000000
        /*0030*/ 	.short	0x0004
        /*0032*/ 	.short	0x0020
        /*0034*/ 	.byte	0x00, 0xf4, 0x21, 0x00


	//----- nvinfo : EIATTR_KPARAM_INFO
	.align		4
.L_17:
        /*0038*/ 	.byte	0x04, 0x17
        /*003a*/ 	.short	(.L_19 - .L_18)
.L_18:
        /*003c*/ 	.word	0x00000000
        /*0040*/ 	.short	0x0003
        /*0042*/ 	.short	0x0018
        /*0044*/ 	.byte	0x00, 0xf4, 0x21, 0x00


	//----- nvinfo : EIATTR_KPARAM_INFO
	.align		4
.L_19:
        /*0048*/ 	.byte	0x04, 0x17
        /*004a*/ 	.short	(.L_21 - .L_20)
.L_20:
        /*004c*/ 	.word	0x00000000
        /*0050*/ 	.short	0x0002
        /*0052*/ 	.short	0x0010
        /*0054*/ 	.byte	0x00, 0xf4, 0x21, 0x00


	//----- nvinfo : EIATTR_KPARAM_INFO
	.align		4
.L_21:
        /*0058*/ 	.byte	0x04, 0x17
        /*005a*/ 	.short	(.L_23 - .L_22)
.L_22:
        /*005c*/ 	.word	0x00000000
        /*0060*/ 	.short	0x0001
        /*0062*/ 	.short	0x0008
        /*0064*/ 	.byte	0x00, 0xf4, 0x21, 0x00


	//----- nvinfo : EIATTR_KPARAM_INFO
	.align		4
.L_23:
        /*0068*/ 	.byte	0x04, 0x17
        /*006a*/ 	.short	(.L_25 - .L_24)
.L_24:
        /*006c*/ 	.word	0x00000000
        /*0070*/ 	.short	0x0000
        /*0072*/ 	.short	0x0000
        /*0074*/ 	.byte	0x00, 0xf4, 0x21, 0x00


	//----- nvinfo : EIATTR_SPARSE_MMA_MASK
	.align		4
.L_25:
        /*0078*/ 	.byte	0x03, 0x50
        /*007a*/ 	.short	0x0000


	//----- nvinfo : EIATTR_MAXREG_COUNT
	.align		4
        /*007c*/ 	.byte	0x03, 0x1b
        /*007e*/ 	.short	0x00ff


	//----- nvinfo : EIATTR_EXIT_INSTR_OFFSETS
	.align		4
        /*0080*/ 	.byte	0x04, 0x1c
        /*0082*/ 	.short	(.L_27 - .L_26)


	//   ....[0]....
.L_26:
        /*0084*/ 	.word	0x000002d0


	//   ....[1]....
        /*0088*/ 	.word	0x000002f0


	//----- nvinfo : EIATTR_REQNTID
	.align		4
.L_27:
        /*008c*/ 	.byte	0x04, 0x10
        /*008e*/ 	.short	(.L_29 - .L_28)
.L_28:
        /*0090*/ 	.word	0x00000080
        /*0094*/ 	.word	0x00000001
        /*0098*/ 	.word	0x00000001


	//----- nvinfo : EIATTR_CBANK_PARAM_SIZE
	.align		4
.L_29:
        /*009c*/ 	.byte	0x03, 0x19
        /*009e*/ 	.short	0x0034


	//----- nvinfo : EIATTR_PARAM_CBANK
	.align		4
        /*00a0*/ 	.byte	0x04, 0x0a
        /*00a2*/ 	.short	(.L_31 - .L_30)
	.align		4
.L_30:
        /*00a4*/ 	.word	index@(.nv.constant0.triton_poi_fused__native_batch_norm_legit_no_training_39)
        /*00a8*/ 	.short	0x0210
        /*00aa*/ 	.short	0x0034


	//----- nvinfo : EIATTR_SW_WAR
	.align		4
.L_31:
        /*00ac*/ 	.byte	0x04, 0x36
        /*00ae*/ 	.short	(.L_33 - .L_32)
.L_32:
        /*00b0*/ 	.word	0x00000008
.L_33:


//--------------------- .nv.callgraph             --------------------------
	.section	.nv.callgraph,"",@"SHT_CUDA_CALLGRAPH"
	.align	4
	.sectionentsize	8
	.align		4
        /*0000*/ 	.word	0x00000000
	.align		4
        /*0004*/ 	.word	0xffffffff
	.align		4
        /*0008*/ 	.word	0x00000000
	.align		4
        /*000c*/ 	.word	0xfffffffe
	.align		4
        /*0010*/ 	.word	0x00000000
	.align		4
        /*0014*/ 	.word	0xfffffffd
	.align		4
        /*0018*/ 	.word	0x00000000
	.align		4
        /*001c*/ 	.word	0xfffffffc


//--------------------- .nv.constant4             --------------------------
	.section	.nv.constant4,"a",@progbits
	.align	8
	.align		8
.nv.constant4:
        /*0000*/ 	.dword	_$_str
	.align		8
        /*0008*/ 	.dword	_$_str_$_2


//--------------------- .text.triton_poi_fused__native_batch_norm_legit_no_training_39 --------------------------
	.section	.text.triton_poi_fused__native_batch_norm_legit_no_training_39,"ax",@progbits
	.align	128
        .global         triton_poi_fused__native_batch_norm_legit_no_training_39
        .type           triton_poi_fused__native_batch_norm_legit_no_training_39,@function
        .size           triton_poi_fused__native_batch_norm_legit_no_training_39,(.L_x_1 - triton_poi_fused__native_batch_norm_legit_no_training_39)
        .other          triton_poi_fused__native_batch_norm_legit_no_training_39,@"STO_CUDA_ENTRY STV_DEFAULT"
triton_poi_fused__native_batch_norm_legit_no_training_39:
.text.triton_poi_fused__native_batch_norm_legit_no_training_39:
[----:B------:R-:W0:Y:S01]  /*0000*/  LDC R1, c[0x0][0x28] ;  /* 0x00000a00ff017b82 */ /* 0x000e220000000800 */
[----:B------:R-:W1:Y:S07]  /*0010*/  S2R R0, SR_TID.X ;  /* 0x0000000000007919 */ /* 0x000e6e0000002100 */
[----:B------:R-:W2:Y:S01]  /*0020*/  LDC.64 R8, c[0x0][0x220] ;  /* 0x00008800ff087b82 */ /* 0x000ea20000000a00 */
[----:B------:R-:W-:Y:S01]  /*0030*/  HFMA2.MMA R14, -RZ, RZ, 0, 0 ;  /* 0x00000000ff0e7435 */ /* 0x000fe200000001ff */
[----:B------:R-:W-:Y:S01]  /*0040*/  ULDC.64 UR4, c[0x0][0x208] ;  /* 0x0000820000047ab9 */ /* 0x000fe20000000a00 */
[----:B------:R-:W3:Y:S05]  /*0050*/  S2R R3, SR_CTAID.X ;  /* 0x0000000000037919 */ /* 0x000eea0000002500 */
[----:B------:R-:W4:Y:S08]  /*0060*/  LDC.64 R4, c[0x0][0x210] ;  /* 0x00008400ff047b82 */ /* 0x000f300000000a00 */
[----:B------:R-:W5:Y:S08]  /*0070*/  LDC.64 R6, c[0x0][0x218] ;  /* 0x00008600ff067b82 */ /* 0x000f700000000a00 */
[----:B------:R-:W5:Y:S01]  /*0080*/  LDC.64 R10, c[0x0][0x228] ;  /* 0x00008a00ff0a7b82 */ /* 0x000f620000000a00 */
[----:B-1----:R-:W-:-:S07]  /*0090*/  LOP3.LUT R0, R0, 0x7f, RZ, 0xc0, !PT ;  /* 0x0000007f00007812 */ /* 0x002fce00078ec0ff */
[----:B------:R-:W1:Y:S01]  /*00a0*/  LDC.64 R12, c[0x0][0x230] ;  /* 0x00008c00ff0c7b82 */ /* 0x000e620000000a00 */
[----:B---3--:R-:W-:-:S04]  /*00b0*/  LEA R0, R3, R0, 0x7 ;  /* 0x0000000003007211 */ /* 0x008fc800078e38ff */
[C---:B------:R-:W-:Y:S01]  /*00c0*/  ISETP.GE.AND P2, PT, R0.reuse, 0x1200, PT ;  /* 0x000012000000780c */ /* 0x040fe20003f46270 */
[----:B------:R-:W-:-:S05]  /*00d0*/  IMAD.HI R2, R0, 0x38e38e39, RZ ;  /* 0x38e38e3900027827 */ /* 0x000fca00078e02ff */
[----:B------:R-:W-:-:S04]  /*00e0*/  SHF.R.U32.HI R3, RZ, 0x1f, R2 ;  /* 0x0000001fff037819 */ /* 0x000fc80000011602 */
[----:B------:R-:W-:-:S05]  /*00f0*/  LEA.HI.SX32 R3, R2, R3, 0x1a ;  /* 0x0000000302037211 */ /* 0x000fca00078fd2ff */
[----:B------:R-:W-:-:S04]  /*0100*/  IMAD R15, R3, -0x120, R0 ;  /* 0xfffffee0030f7824 */ /* 0x000fc800078e0200 */
[----:B--2---:R-:W-:-:S05]  /*0110*/  IMAD.WIDE R8, R15, 0x4, R8 ;  /* 0x000000040f087825 */ /* 0x004fca00078e0208 */
[----:B------:R2:W3:Y:S01]  /*0120*/  @!P2 LDG.E.EL R14, desc[UR4][R8.64] ;  /* 0x00000004080ea981 */ /* 0x0004e2000c2e1900 */
[----:B------:R-:W-:Y:S01]  /*0130*/  CS2R R2, SRZ ;  /* 0x0000000000027805 */ /* 0x000fe2000001ff00 */
[----:B----4-:R-:W-:-:S04]  /*0140*/  IMAD.WIDE R4, R0, 0x4, R4 ;  /* 0x0000000400047825 */ /* 0x010fc800078e0204 */
[C---:B-----5:R-:W-:Y:S01]  /*0150*/  IMAD.WIDE R6, R15.reuse, 0x4, R6 ;  /* 0x000000040f067825 */ /* 0x060fe200078e0206 */
[----:B------:R4:W5:Y:S03]  /*0160*/  @!P2 LDG.E R2, desc[UR4][R4.64] ;  /* 0x000000040402a981 */ /* 0x000966000c1e1900 */
[C---:B0-2---:R-:W-:Y:S01]  /*0170*/  IMAD.WIDE R8, R15.reuse, 0x4, R10 ;  /* 0x000000040f087825 */ /* 0x045fe200078e020a */
[----:B------:R0:W5:Y:S03]  /*0180*/  @!P2 LDG.E.EL R3, desc[UR4][R6.64] ;  /* 0x000000040603a981 */ /* 0x000166000c2e1900 */
[----:B-1----:R-:W-:Y:S01]  /*0190*/  IMAD.WIDE R10, R15, 0x4, R12 ;  /* 0x000000040f0a7825 */ /* 0x002fe200078e020c */
[----:B------:R-:W-:Y:S01]  /*01a0*/  CS2R R12, SRZ ;  /* 0x00000000000c7805 */ /* 0x000fe2000001ff00 */
[----:B----4-:R-:W1:Y:S05]  /*01b0*/  LDC.64 R4, c[0x0][0x238] ;  /* 0x00008e00ff047b82 */ /* 0x010e6a0000000a00 */
[----:B------:R-:W2:Y:S04]  /*01c0*/  @!P2 LDG.E.EL R12, desc[UR4][R8.64] ;  /* 0x00000004080ca981 */ /* 0x000ea8000c2e1900 */
[----:B------:R-:W2:Y:S01]  /*01d0*/  @!P2 LDG.E.EL R13, desc[UR4][R10.64] ;  /* 0x000000040a0da981 */ /* 0x000ea2000c2e1900 */
[----:B0-----:R-:W-:Y:S01]  /*01e0*/  MOV R6, 0x3e800000 ;  /* 0x3e80000000067802 */ /* 0x001fe20000000f00 */
[----:B---3--:R-:W-:-:S04]  /*01f0*/  FADD R14, R14, 9.9999997473787516356e-06 ;  /* 0x3727c5ac0e0e7421 */ /* 0x008fc80000000000 */
[----:B------:R-:W0:Y:S01]  /*0200*/  MUFU.SQRT R15, R14 ;  /* 0x0000000e000f7308 */ /* 0x000e220000002000 */
[----:B-----5:R-:W-:Y:S01]  /*0210*/  FADD R2, -R3, R2 ;  /* 0x0000000203027221 */ /* 0x020fe20000000100 */
[C---:B0-----:R-:W-:Y:S02]  /*0220*/  FSETP.GT.AND P0, PT, R15.reuse, 8.50705917302346158658e+37, PT ;  /* 0x7e8000000f00780b */ /* 0x041fe40003f04000 */
[----:B------:R-:W-:Y:S02]  /*0230*/  FSETP.GEU.AND P1, PT, R15, 1.175494350822287508e-38, PT ;  /* 0x008000000f00780b */ /* 0x000fe40003f2e000 */
[----:B------:R-:W-:-:S09]  /*0240*/  FSEL R6, R6, 1, P0 ;  /* 0x3f80000006067808 */ /* 0x000fd20000000000 */
[----:B------:R-:W-:Y:S02]  /*0250*/  @P0 FMUL R15, R15, 0.25 ;  /* 0x3e8000000f0f0820 */ /* 0x000fe40000400000 */
[----:B------:R-:W-:Y:S02]  /*0260*/  @!P1 FMUL R6, R6, 16777216 ;  /* 0x4b80000006069820 */ /* 0x000fe40000400000 */
[----:B------:R-:W-:-:S06]  /*0270*/  @!P1 FMUL R15, R15, 16777216 ;  /* 0x4b8000000f0f9820 */ /* 0x000fcc0000400000 */
[----:B------:R-:W0:Y:S02]  /*0280*/  MUFU.RCP R15, R15 ;  /* 0x0000000f000f7308 */ /* 0x000e240000001000 */
[----:B0-----:R-:W-:-:S04]  /*0290*/  FMUL R3, R15, R6 ;  /* 0x000000060f037220 */ /* 0x001fc80000400000 */
[----:B------:R-:W-:Y:S01]  /*02a0*/  FMUL R6, R2, R3 ;  /* 0x0000000302067220 */ /* 0x000fe20000400000 */
[----:B-1----:R-:W-:-:S04]  /*02b0*/  IMAD.WIDE R2, R0, 0x4, R4 ;  /* 0x0000000400027825 */ /* 0x002fc800078e0204 */
[----:B--2---:R-:W-:Y:S01]  /*02c0*/  FFMA R13, R6, R12, R13 ;  /* 0x0000000c060d7223 */ /* 0x004fe2000000000d */
[----:B------:R-:W-:Y:S06]  /*02d0*/  @P2 EXIT ;  /* 0x000000000000294d */ /* 0x000fec0003800000 */
[----:B------:R-:W-:Y:S01]  /*02e0*/  STG.E desc[UR4][R2.64], R13 ;  /* 0x0000000d02007986 */ /* 0x000fe2000c101904 */
[----:B------:R-:W-:Y:S05]  /*02f0*/  EXIT ;  /* 0x000000000000794d */ /* 0x000fea0003800000 */
.L_x_0:
[----:B------:R-:W-:-:S00]  /*0300*/  BRA `(.L_x_0) ;  /* 0xfffffffc00fc7947 */ /* 0x000fc0000383ffff */
[----:B------:R-:W-:-:S00]  /*0310*/  NOP ;  /* 0x0000000000007918 */ /* 0x000fc00000000000 */
        /* <DEDUP_REMOVED lines=14> */
.L_x_1:


//--------------------- .nv.global.init           --------------------------
	.section	.nv.global.init,"aw",@progbits
.nv.global.init:
	.type		_$_str,@object
	.size		_$_str,(_$_str_$_2 - _$_str)
_$_str:
        /*0000*/ 	.byte	0x5f, 0x5f, 0x43, 0x55, 0x44, 0x41, 0x5f, 0x46, 0x54, 0x5a, 0x00
	.type		_$_str_$_2,@object
	.size		_$_str_$_2,(.L_1 - _$_str_$_2)
_$_str_$_2:
        /*000b*/ 	.byte	0x5f, 0x5f, 0x43, 0x55, 0x44, 0x41, 0x5f, 0x50, 0x52, 0x45, 0x43, 0x5f, 0x53, 0x51, 0x52, 0x54
        /*001b*/ 	.byte	0x00
.L_1:


//--------------------- .nv.constant0.triton_poi_fused__native_batch_norm_legit_no_training_39 --------------------------
	.section	.nv.constant0.triton_poi_fused__native_batch_norm_legit_no_training_39,"a",@progbits
	.sectionflags	@""
	.align	4
.nv.constant0.triton_poi_fused__native_batch_norm_legit_no_training_39:
	.zero		580
